//
// Generated by NVIDIA NVVM Compiler
//
// Compiler Build ID: CL-36424714
// Cuda compilation tools, release 13.0, V13.0.88
// Based on NVVM 20.0.0
//

.version 9.0
.target sm_100
.address_size 64

	// .globl	_Z12mandelKernelffffPiiimi

.visible .entry _Z12mandelKernelffffPiiimi(
	.param .f32 _Z12mandelKernelffffPiiimi_param_0,
	.param .f32 _Z12mandelKernelffffPiiimi_param_1,
	.param .f32 _Z12mandelKernelffffPiiimi_param_2,
	.param .f32 _Z12mandelKernelffffPiiimi_param_3,
	.param .u64 .ptr .align 1 _Z12mandelKernelffffPiiimi_param_4,
	.param .u32 _Z12mandelKernelffffPiiimi_param_5,
	.param .u32 _Z12mandelKernelffffPiiimi_param_6,
	.param .u64 _Z12mandelKernelffffPiiimi_param_7,
	.param .u32 _Z12mandelKernelffffPiiimi_param_8
)
{
	.reg .pred 	%p<4>;
	.reg .b32 	%r<18>;
	.reg .b32 	%f<30>;
	.reg .b64 	%rd<8>;

	ld.param.f32 	%f12, [_Z12mandelKernelffffPiiimi_param_0];
	ld.param.f32 	%f13, [_Z12mandelKernelffffPiiimi_param_1];
	ld.param.f32 	%f14, [_Z12mandelKernelffffPiiimi_param_2];
	ld.param.f32 	%f15, [_Z12mandelKernelffffPiiimi_param_3];
	ld.param.u64 	%rd1, [_Z12mandelKernelffffPiiimi_param_4];
	ld.param.u32 	%r7, [_Z12mandelKernelffffPiiimi_param_5];
	ld.param.u32 	%r8, [_Z12mandelKernelffffPiiimi_param_6];
	ld.param.u64 	%rd2, [_Z12mandelKernelffffPiiimi_param_7];
	ld.param.u32 	%r6, [_Z12mandelKernelffffPiiimi_param_8];
	sub.f32 	%f16, %f12, %f14;
	cvt.rn.f32.s32 	%f17, %r7;
	div.rn.f32 	%f18, %f16, %f17;
	sub.f32 	%f19, %f13, %f15;
	cvt.rn.f32.s32 	%f20, %r8;
	div.rn.f32 	%f21, %f19, %f20;
	mov.u32 	%r9, %ctaid.y;
	mov.u32 	%r10, %ntid.y;
	mov.u32 	%r11, %tid.y;
	mad.lo.s32 	%r1, %r9, %r10, %r11;
	mov.u32 	%r12, %ctaid.x;
	mov.u32 	%r13, %ntid.x;
	mov.u32 	%r14, %tid.x;
	mad.lo.s32 	%r2, %r12, %r13, %r14;
	cvt.rn.f32.s32 	%f22, %r2;
	fma.rn.f32 	%f1, %f18, %f22, %f14;
	cvt.rn.f32.u32 	%f23, %r1;
	fma.rn.f32 	%f2, %f21, %f23, %f15;
	setp.lt.s32 	%p1, %r6, 1;
	mov.f32 	%f29, 0f00000000;
	@%p1 bra 	$L__BB0_5;
	mov.b32 	%r16, 0;
	mov.f32 	%f27, %f2;
	mov.f32 	%f28, %f1;
$L__BB0_2:
	mul.f32 	%f5, %f28, %f28;
	mul.f32 	%f6, %f27, %f27;
	add.f32 	%f24, %f5, %f6;
	setp.gt.f32 	%p2, %f24, 0f40800000;
	mov.u32 	%r17, %r16;
	@%p2 bra 	$L__BB0_4;
	sub.f32 	%f25, %f5, %f6;
	add.f32 	%f26, %f28, %f28;
	add.f32 	%f28, %f1, %f25;
	fma.rn.f32 	%f27, %f26, %f27, %f2;
	add.s32 	%r16, %r16, 1;
	setp.ne.s32 	%p3, %r16, %r6;
	mov.u32 	%r17, %r6;
	@%p3 bra 	$L__BB0_2;
$L__BB0_4:
	cvt.rn.f32.u32 	%f29, %r17;
$L__BB0_5:
	cvta.to.global.u64 	%rd3, %rd1;
	cvt.u64.u32 	%rd4, %r1;
	mad.lo.s64 	%rd5, %rd2, %rd4, %rd3;
	mul.wide.s32 	%rd6, %r2, 4;
	add.s64 	%rd7, %rd5, %rd6;
	st.global.f32 	[%rd7], %f29;
	ret;

}


// ===== COMPILED SASS (sm_100) =====

	.target	sm_100

	.elftype	@"ET_EXEC"


//--------------------- .note.nv.tkinfo           --------------------------
	.section	.note.nv.tkinfo,"",@"SHT_NOTE"
	.sectionflags	@"SHF_NOTE_NV_TKINFO"
	.tkinfo
        /*0018*/ 	.word	0x00000002
        /*0030*/ 	.string	""
        /*0030*/ 	.string	"ptxas"
        /*0030*/ 	.string	"Cuda compilation tools, release 13.0, V13.0.88"
        /*0030*/ 	.string	"Build cuda_13.0.r13.0/compiler.36424714_0"
        /*0030*/ 	.string	"-arch sm_100 -m 64 "



//--------------------- .note.nv.cuinfo           --------------------------
	.section	.note.nv.cuinfo,"",@"SHT_NOTE"
	.sectionflags	@"SHF_NOTE_NV_CUINFO"
        /*0018*/ 	.short	0x0002
        /*001a*/ 	.short	0x0064
        /*001c*/ 	.short	0x0082
	.zero		2


//--------------------- .nv.info                  --------------------------
	.section	.nv.info,"",@"SHT_CUDA_INFO"
	.align	4


	//----- nvinfo : EIATTR_REGCOUNT
	.align		4
        /*0000*/ 	.byte	0x04, 0x2f
        /*0002*/ 	.short	(.L_1 - .L_0)
	.align		4
.L_0:
        /*0004*/ 	.word	index@(_Z12mandelKernelffffPiiimi)
        /*0008*/ 	.word	0x0000000f


	//----- nvinfo : EIATTR_FRAME_SIZE
	.align		4
.L_1:
        /*000c*/ 	.byte	0x04, 0x11
        /*000e*/ 	.short	(.L_3 - .L_2)
	.align		4
.L_2:
        /*0010*/ 	.word	index@($__internal_0_$__cuda_sm3x_div_rn_noftz_f32_slowpath)
        /*0014*/ 	.word	0x00000000


	//----- nvinfo : EIATTR_FRAME_SIZE
	.align		4
.L_3:
        /*0018*/ 	.byte	0x04, 0x11
        /*001a*/ 	.short	(.L_5 - .L_4)
	.align		4
.L_4:
        /*001c*/ 	.word	index@(_Z12mandelKernelffffPiiimi)
        /*0020*/ 	.word	0x00000000


	//----- nvinfo : EIATTR_MIN_STACK_SIZE
	.align		4
.L_5:
        /*0024*/ 	.byte	0x04, 0x12
        /*0026*/ 	.short	(.L_7 - .L_6)
	.align		4
.L_6:
        /*0028*/ 	.word	index@(_Z12mandelKernelffffPiiimi)
        /*002c*/ 	.word	0x00000000
.L_7:


//--------------------- .nv.compat                --------------------------
	.section	.nv.compat,"",@"SHT_CUDA_COMPAT_INFO"
	.align	4
        /*0000*/ 	.byte	0x02, 0x09, 0x00, 0x00, 0x02, 0x02, 0x01, 0x00, 0x02, 0x05, 0x05, 0x00, 0x03, 0x07, 0x01, 0x01
        /*0010*/ 	.byte	0x02, 0x03, 0x00, 0x00, 0x02, 0x06, 0x01, 0x00, 0x04, 0x0b, 0x08, 0x00, 0x01, 0x00, 0x00, 0x00
        /*0020*/ 	.byte	0x00, 0x00, 0x00, 0x00


//--------------------- .nv.info._Z12mandelKernelffffPiiimi --------------------------
	.section	.nv.info._Z12mandelKernelffffPiiimi,"",@"SHT_CUDA_INFO"
	.sectionflags	@""
	.align	4


	//----- nvinfo : EIATTR_CUDA_API_VERSION
	.align		4
        /*0000*/ 	.byte	0x04, 0x37
        /*0002*/ 	.short	(.L_9 - .L_8)
.L_8:
        /*0004*/ 	.word	0x00000082


	//----- nvinfo : EIATTR_KPARAM_INFO
	.align		4
.L_9:
        /*0008*/ 	.byte	0x04, 0x17
        /*000a*/ 	.short	(.L_11 - .L_10)
.L_10:
        /*000c*/ 	.word	0x00000000
        /*0010*/ 	.short	0x0008
        /*0012*/ 	.short	0x0028
        /*0014*/ 	.byte	0x00, 0xf0, 0x11, 0x00


	//----- nvinfo : EIATTR_KPARAM_INFO
	.align		4
.L_11:
        /*0018*/ 	.byte	0x04, 0x17
        /*001a*/ 	.short	(.L_13 - .L_12)
.L_12:
        /*001c*/ 	.word	0x00000000
        /*0020*/ 	.short	0x0007
        /*0022*/ 	.short	0x0020
        /*0024*/ 	.byte	0x00, 0xf0, 0x21, 0x00


	//----- nvinfo : EIATTR_KPARAM_INFO
	.align		4
.L_13:
        /*0028*/ 	.byte	0x04, 0x17
        /*002a*/ 	.short	(.L_15 - .L_14)
.L_14:
        /*002c*/ 	.word	0x00000000
        /*0030*/ 	.short	0x0006
        /*0032*/ 	.short	0x001c
        /*0034*/ 	.byte	0x00, 0xf0, 0x11, 0x00


	//----- nvinfo : EIATTR_KPARAM_INFO
	.align		4
.L_15:
        /*0038*/ 	.byte	0x04, 0x17
        /*003a*/ 	.short	(.L_17 - .L_16)
.L_16:
        /*003c*/ 	.word	0x00000000
        /*0040*/ 	.short	0x0005
        /*0042*/ 	.short	0x0018
        /*0044*/ 	.byte	0x00, 0xf0, 0x11, 0x00


	//----- nvinfo : EIATTR_KPARAM_INFO
	.align		4
.L_17:
        /*0048*/ 	.byte	0x04, 0x17
        /*004a*/ 	.short	(.L_19 - .L_18)
.L_18:
        /*004c*/ 	.word	0x00000000
        /*0050*/ 	.short	0x0004
        /*0052*/ 	.short	0x0010
        /*0054*/ 	.byte	0x00, 0xf5, 0x21, 0x00


	//----- nvinfo : EIATTR_KPARAM_INFO
	.align		4
.L_19:
        /*0058*/ 	.byte	0x04, 0x17
        /*005a*/ 	.short	(.L_21 - .L_20)
.L_20:
        /*005c*/ 	.word	0x00000000
        /*0060*/ 	.short	0x0003
        /*0062*/ 	.short	0x000c
        /*0064*/ 	.byte	0x00, 0xf0, 0x11, 0x00


	//----- nvinfo : EIATTR_KPARAM_INFO
	.align		4
.L_21:
        /*0068*/ 	.byte	0x04, 0x17
        /*006a*/ 	.short	(.L_23 - .L_22)
.L_22:
        /*006c*/ 	.word	0x00000000
        /*0070*/ 	.short	0x0002
        /*0072*/ 	.short	0x0008
        /*0074*/ 	.byte	0x00, 0xf0, 0x11, 0x00


	//----- nvinfo : EIATTR_KPARAM_INFO
	.align		4
.L_23:
        /*0078*/ 	.byte	0x04, 0x17
        /*007a*/ 	.short	(.L_25 - .L_24)
.L_24:
        /*007c*/ 	.word	0x00000000
        /*0080*/ 	.short	0x0001
        /*0082*/ 	.short	0x0004
        /*0084*/ 	.byte	0x00, 0xf0, 0x11, 0x00


	//----- nvinfo : EIATTR_KPARAM_INFO
	.align		4
.L_25:
        /*0088*/ 	.byte	0x04, 0x17
        /*008a*/ 	.short	(.L_27 - .L_26)
.L_26:
        /*008c*/ 	.word	0x00000000
        /*0090*/ 	.short	0x0000
        /*0092*/ 	.short	0x0000
        /*0094*/ 	.byte	0x00, 0xf0, 0x11, 0x00


	//----- nvinfo : EIATTR_SPARSE_MMA_MASK
	.align		4
.L_27:
        /*0098*/ 	.byte	0x03, 0x50
        /*009a*/ 	.short	0x0000


	//----- nvinfo : EIATTR_MAXREG_COUNT
	.align		4
        /*009c*/ 	.byte	0x03, 0x1b
        /*009e*/ 	.short	0x00ff


	//----- nvinfo : EIATTR_MERCURY_ISA_VERSION
	.align		4
        /*00a0*/ 	.byte	0x03, 0x5f
        /*00a2*/ 	.short	0x0101


	//----- nvinfo : EIATTR_VRC_CTA_INIT_COUNT
	.align		4
        /*00a4*/ 	.byte	0x02, 0x4a
	.zero		1
	.zero		1


	//----- nvinfo : EIATTR_EXIT_INSTR_OFFSETS
	.align		4
        /*00a8*/ 	.byte	0x04, 0x1c
        /*00aa*/ 	.short	(.L_29 - .L_28)


	//   ....[0]....
.L_28:
        /*00ac*/ 	.word	0x000004e0


	//----- nvinfo : EIATTR_CRS_STACK_SIZE
	.align		4
.L_29:
        /*00b0*/ 	.byte	0x04, 0x1e
        /*00b2*/ 	.short	(.L_31 - .L_30)
.L_30:
        /*00b4*/ 	.word	0x00000000


	//----- nvinfo : EIATTR_CBANK_PARAM_SIZE
	.align		4
.L_31:
        /*00b8*/ 	.byte	0x03, 0x19
        /*00ba*/ 	.short	0x002c


	//----- nvinfo : EIATTR_PARAM_CBANK
	.align		4
        /*00bc*/ 	.byte	0x04, 0x0a
        /*00be*/ 	.short	(.L_33 - .L_32)
	.align		4
.L_32:
        /*00c0*/ 	.word	index@(.nv.constant0._Z12mandelKernelffffPiiimi)
        /*00c4*/ 	.short	0x0380
        /*00c6*/ 	.short	0x002c


	//----- nvinfo : EIATTR_SW_WAR
	.align		4
.L_33:
        /*00c8*/ 	.byte	0x04, 0x36
        /*00ca*/ 	.short	(.L_35 - .L_34)
.L_34:
        /*00cc*/ 	.word	0x00000008
.L_35:


//--------------------- .nv.callgraph             --------------------------
	.section	.nv.callgraph,"",@"SHT_CUDA_CALLGRAPH"
	.align	4
	.sectionentsize	8
	.align		4
        /*0000*/ 	.word	0x00000000
	.align		4
        /*0004*/ 	.word	0xffffffff
	.align		4
        /*0008*/ 	.word	0x00000000
	.align		4
        /*000c*/ 	.word	0xfffffffe
	.align		4
        /*0010*/ 	.word	0x00000000
	.align		4
        /*0014*/ 	.word	0xfffffffd
	.align		4
        /*0018*/ 	.word	0x00000000
	.align		4
        /*001c*/ 	.word	0xfffffffc


//--------------------- .text._Z12mandelKernelffffPiiimi --------------------------
	.section	.text._Z12mandelKernelffffPiiimi,"ax",@progbits
	.align	128
        .global         _Z12mandelKernelffffPiiimi
        .type           _Z12mandelKernelffffPiiimi,@function
        .size           _Z12mandelKernelffffPiiimi,(.L_x_15 - _Z12mandelKernelffffPiiimi)
        .other          _Z12mandelKernelffffPiiimi,@"STO_CUDA_ENTRY STV_DEFAULT"
_Z12mandelKernelffffPiiimi:
.text._Z12mandelKernelffffPiiimi:
[----:B------:R-:W-:Y:S01]  /*0000*/  LDC R1, c[0x0][0x37c] ;  /* 0x0000df00ff017b82 */ /* 0x000fe20000000800 */
[----:B------:R-:W0:Y:S07]  /*0010*/  LDCU UR4, c[0x0][0x398] ;  /* 0x00007300ff0477ac */ /* 0x000e2e0008000800 */
[----:B------:R-:W1:Y:S01]  /*0020*/  LDC R0, c[0x0][0x388] ;  /* 0x0000e200ff007b82 */ /* 0x000e620000000800 */
[----:B0-----:R-:W-:Y:S01]  /*0030*/  I2FP.F32.S32 R3, UR4 ;  /* 0x0000000400037c45 */ /* 0x001fe20008201400 */
[----:B------:R-:W1:Y:S03]  /*0040*/  LDCU UR4, c[0x0][0x380] ;  /* 0x00007000ff0477ac */ /* 0x000e660008000800 */
[----:B------:R-:W0:Y:S01]  /*0050*/  MUFU.RCP R2, R3 ;  /* 0x0000000300027308 */ /* 0x000e220000001000 */
[----:B-1----:R-:W-:Y:S01]  /*0060*/  FADD R0, -R0, UR4 ;  /* 0x0000000400007e21 */ /* 0x002fe20008000100 */
[----:B0-----:R-:W-:-:S06]  /*0070*/  FFMA R5, -R3, R2, 1 ;  /* 0x3f80000003057423 */ /* 0x001fcc0000000102 */
[----:B------:R-:W0:Y:S01]  /*0080*/  FCHK P0, R0, R3 ;  /* 0x0000000300007302 */ /* 0x000e220000000000 */
[----:B------:R-:W-:-:S04]  /*0090*/  FFMA R5, R2, R5, R2 ;  /* 0x0000000502057223 */ /* 0x000fc80000000002 */
[----:B------:R-:W-:-:S04]  /*00a0*/  FFMA R2, R0, R5, RZ ;  /* 0x0000000500027223 */ /* 0x000fc800000000ff */
[----:B------:R-:W-:-:S04]  /*00b0*/  FFMA R4, -R3, R2, R0 ;  /* 0x0000000203047223 */ /* 0x000fc80000000100 */
[----:B------:R-:W-:Y:S01]  /*00c0*/  FFMA R2, R5, R4, R2 ;  /* 0x0000000405027223 */ /* 0x000fe20000000002 */
[----:B0-----:R-:W-:Y:S06]  /*00d0*/  @!P0 BRA `(.L_x_0) ;  /* 0x00000000000c8947 */ /* 0x001fec0003800000 */
[----:B------:R-:W-:-:S07]  /*00e0*/  MOV R4, 0x100 ;  /* 0x0000010000047802 */ /* 0x000fce0000000f00 */
[----:B------:R-:W-:Y:S05]  /*00f0*/  CALL.REL.NOINC `($__internal_0_$__cuda_sm3x_div_rn_noftz_f32_slowpath) ;  /* 0x0000000000fc7944 */ /* 0x000fea0003c00000 */
[----:B------:R-:W-:-:S07]  /*0100*/  IMAD.MOV.U32 R2, RZ, RZ, R0 ;  /* 0x000000ffff027224 */ /* 0x000fce00078e0000 */
.L_x_0:
[----:B------:R-:W0:Y:S01]  /*0110*/  LDCU UR4, c[0x0][0x39c] ;  /* 0x00007380ff0477ac */ /* 0x000e220008000800 */
        /* <DEDUP_REMOVED lines=15> */
.L_x_1:
[----:B------:R-:W0:Y:S01]  /*0210*/  S2R R0, SR_TID.Y ;  /* 0x0000000000007919 */ /* 0x000e220000002200 */
[----:B------:R-:W0:Y:S01]  /*0220*/  S2UR UR4, SR_CTAID.Y ;  /* 0x00000000000479c3 */ /* 0x000e220000002600 */
[----:B------:R-:W1:Y:S01]  /*0230*/  LDCU UR6, c[0x0][0x3a8] ;  /* 0x00007500ff0677ac */ /* 0x000e620008000800 */
[----:B------:R-:W2:Y:S01]  /*0240*/  S2R R6, SR_TID.X ;  /* 0x0000000000067919 */ /* 0x000ea20000002100 */
[----:B------:R-:W3:Y:S05]  /*0250*/  LDCU.64 UR8, c[0x0][0x388] ;  /* 0x00007100ff0877ac */ /* 0x000eea0008000a00 */
[----:B------:R-:W0:Y:S08]  /*0260*/  LDC R5, c[0x0][0x364] ;  /* 0x0000d900ff057b82 */ /* 0x000e300000000800 */
[----:B------:R-:W2:Y:S01]  /*0270*/  S2UR UR5, SR_CTAID.X ;  /* 0x00000000000579c3 */ /* 0x000ea20000002500 */
[----:B-1----:R-:W-:-:S07]  /*0280*/  UISETP.GE.AND UP0, UPT, UR6, 0x1, UPT ;  /* 0x000000010600788c */ /* 0x002fce000bf06270 */
[----:B------:R-:W2:Y:S01]  /*0290*/  LDC R7, c[0x0][0x360] ;  /* 0x0000d800ff077b82 */ /* 0x000ea20000000800 */
[----:B0-----:R-:W-:-:S05]  /*02a0*/  IMAD R5, R5, UR4, R0 ;  /* 0x0000000405057c24 */ /* 0x001fca000f8e0200 */
[----:B------:R-:W-:Y:S01]  /*02b0*/  I2FP.F32.U32 R9, R5 ;  /* 0x0000000500097245 */ /* 0x000fe20000201000 */
[----:B--2---:R-:W-:-:S04]  /*02c0*/  IMAD R7, R7, UR5, R6 ;  /* 0x0000000507077c24 */ /* 0x004fc8000f8e0206 */
[----:B---3--:R-:W-:Y:S01]  /*02d0*/  FFMA R6, R9, R4, UR9 ;  /* 0x0000000909067e23 */ /* 0x008fe20008000004 */
[----:B------:R-:W-:Y:S01]  /*02e0*/  IMAD.MOV.U32 R9, RZ, RZ, RZ ;  /* 0x000000ffff097224 */ /* 0x000fe200078e00ff */
[----:B------:R-:W0:Y:S01]  /*02f0*/  LDCU.64 UR4, c[0x0][0x358] ;  /* 0x00006b00ff0477ac */ /* 0x000e220008000a00 */
[----:B------:R-:W-:-:S05]  /*0300*/  I2FP.F32.S32 R3, R7 ;  /* 0x0000000700037245 */ /* 0x000fca0000201400 */
[----:B------:R-:W-:Y:S01]  /*0310*/  FFMA R4, R3, R2, UR8 ;  /* 0x0000000803047e23 */ /* 0x000fe20008000002 */
[----:B------:R-:W-:Y:S06]  /*0320*/  BRA.U !UP0, `(.L_x_2) ;  /* 0x0000000108547547 */ /* 0x000fec000b800000 */
[----:B------:R-:W-:Y:S01]  /*0330*/  BSSY.RECONVERGENT B0, `(.L_x_3) ;  /* 0x0000013000007945 */ /* 0x000fe20003800200 */
[----:B------:R-:W-:Y:S01]  /*0340*/  IMAD.MOV.U32 R0, RZ, RZ, RZ ;  /* 0x000000ffff007224 */ /* 0x000fe200078e00ff */
[----:B------:R-:W-:Y:S01]  /*0350*/  MOV R2, R6 ;  /* 0x0000000600027202 */ /* 0x000fe20000000f00 */
[----:B------:R-:W-:Y:S01]  /*0360*/  IMAD.MOV.U32 R3, RZ, RZ, R4 ;  /* 0x000000ffff037224 */ /* 0x000fe200078e0004 */
[----:B------:R-:W1:Y:S01]  /*0370*/  LDCU UR6, c[0x0][0x3a8] ;  /* 0x00007500ff0677ac */ /* 0x000e620008000800 */
[----:B------:R-:W2:Y:S05]  /*0380*/  LDCU UR7, c[0x0][0x3a8] ;  /* 0x00007500ff0777ac */ /* 0x000eaa0008000800 */
.L_x_5:
[----:B------:R-:W-:Y:S01]  /*0390*/  FMUL R8, R3, R3 ;  /* 0x0000000303087220 */ /* 0x000fe20000400000 */
[----:B------:R-:W-:-:S04]  /*03a0*/  FMUL R11, R2, R2 ;  /* 0x00000002020b7220 */ /* 0x000fc80000400000 */
[----:B------:R-:W-:-:S05]  /*03b0*/  FADD R9, R8, R11 ;  /* 0x0000000b08097221 */ /* 0x000fca0000000000 */
[----:B------:R-:W-:-:S13]  /*03c0*/  FSETP.GT.AND P0, PT, R9, 4, PT ;  /* 0x408000000900780b */ /* 0x000fda0003f04000 */
[----:B------:R-:W-:Y:S05]  /*03d0*/  @P0 BRA `(.L_x_4) ;  /* 0x0000000000200947 */ /* 0x000fea0003800000 */
[----:B------:R-:W-:Y:S02]  /*03e0*/  VIADD R0, R0, 0x1 ;  /* 0x0000000100007836 */ /* 0x000fe40000000000 */
[----:B------:R-:W-:Y:S01]  /*03f0*/  FADD R9, R3, R3 ;  /* 0x0000000303097221 */ /* 0x000fe20000000000 */
[----:B------:R-:W-:Y:S02]  /*0400*/  FADD R3, R8, -R11 ;  /* 0x8000000b08037221 */ /* 0x000fe40000000000 */
[----:B--2---:R-:W-:Y:S01]  /*0410*/  ISETP.NE.AND P0, PT, R0, UR7, PT ;  /* 0x0000000700007c0c */ /* 0x004fe2000bf05270 */
[----:B------:R-:W-:Y:S01]  /*0420*/  FFMA R2, R9, R2, R6 ;  /* 0x0000000209027223 */ /* 0x000fe20000000006 */
[----:B------:R-:W-:-:S11]  /*0430*/  FADD R3, R4, R3 ;  /* 0x0000000304037221 */ /* 0x000fd60000000000 */
[----:B------:R-:W-:Y:S05]  /*0440*/  @P0 BRA `(.L_x_5) ;  /* 0xfffffffc00d00947 */ /* 0x000fea000383ffff */
[----:B-1----:R-:W-:-:S07]  /*0450*/  IMAD.U32 R0, RZ, RZ, UR6 ;  /* 0x00000006ff007e24 */ /* 0x002fce000f8e00ff */
.L_x_4:
[----:B012---:R-:W-:Y:S05]  /*0460*/  BSYNC.RECONVERGENT B0 ;  /* 0x0000000000007941 */ /* 0x007fea0003800200 */
.L_x_3:
[----:B------:R-:W-:-:S07]  /*0470*/  I2FP.F32.U32 R9, R0 ;  /* 0x0000000000097245 */ /* 0x000fce0000201000 */
.L_x_2:
[----:B------:R-:W1:Y:S01]  /*0480*/  LDC.64 R2, c[0x0][0x390] ;  /* 0x0000e400ff027b82 */ /* 0x000e620000000a00 */
[----:B------:R-:W1:Y:S02]  /*0490*/  LDCU.64 UR6, c[0x0][0x3a0] ;  /* 0x00007400ff0677ac */ /* 0x000e640008000a00 */
[----:B-1----:R-:W-:-:S04]  /*04a0*/  IMAD.WIDE.U32 R2, R5, UR6, R2 ;  /* 0x0000000605027c25 */ /* 0x002fc8000f8e0002 */
[----:B------:R-:W-:Y:S02]  /*04b0*/  IMAD R3, R5, UR7, R3 ;  /* 0x0000000705037c24 */ /* 0x000fe4000f8e0203 */
[----:B------:R-:W-:-:S05]  /*04c0*/  IMAD.WIDE R2, R7, 0x4, R2 ;  /* 0x0000000407027825 */ /* 0x000fca00078e0202 */
[----:B0-----:R-:W-:Y:S01]  /*04d0*/  STG.E desc[UR4][R2.64], R9 ;  /* 0x0000000902007986 */ /* 0x001fe2000c101904 */
[----:B------:R-:W-:Y:S05]  /*04e0*/  EXIT ;  /* 0x000000000000794d */ /* 0x000fea0003800000 */
        .weak           $__internal_0_$__cuda_sm3x_div_rn_noftz_f32_slowpath
        .type           $__internal_0_$__cuda_sm3x_div_rn_noftz_f32_slowpath,@function
        .size           $__internal_0_$__cuda_sm3x_div_rn_noftz_f32_slowpath,(.L_x_15 - $__internal_0_$__cuda_sm3x_div_rn_noftz_f32_slowpath)
$__internal_0_$__cuda_sm3x_div_rn_noftz_f32_slowpath:
[----:B------:R-:W-:Y:S02]  /*04f0*/  SHF.R.U32.HI R6, RZ, 0x17, R3 ;  /* 0x00000017ff067819 */ /* 0x000fe40000011603 */
[----:B------:R-:W-:Y:S02]  /*0500*/  SHF.R.U32.HI R5, RZ, 0x17, R0 ;  /* 0x00000017ff057819 */ /* 0x000fe40000011600 */
[----:B------:R-:W-:Y:S02]  /*0510*/  LOP3.LUT R10, R6, 0xff, RZ, 0xc0, !PT ;  /* 0x000000ff060a7812 */ /* 0x000fe400078ec0ff */
[----:B------:R-:W-:-:S03]  /*0520*/  LOP3.LUT R8, R5, 0xff, RZ, 0xc0, !PT ;  /* 0x000000ff05087812 */ /* 0x000fc600078ec0ff */
[----:B------:R-:W-:Y:S01]  /*0530*/  VIADD R7, R10, 0xffffffff ;  /* 0xffffffff0a077836 */ /* 0x000fe20000000000 */
[----:B------:R-:W-:-:S04]  /*0540*/  IADD3 R6, PT, PT, R8, -0x1, RZ ;  /* 0xffffffff08067810 */ /* 0x000fc80007ffe0ff */
[----:B------:R-:W-:-:S04]  /*0550*/  ISETP.GT.U32.AND P0, PT, R7, 0xfd, PT ;  /* 0x000000fd0700780c */ /* 0x000fc80003f04070 */
[----:B------:R-:W-:-:S13]  /*0560*/  ISETP.GT.U32.OR P0, PT, R6, 0xfd, P0 ;  /* 0x000000fd0600780c */ /* 0x000fda0000704470 */
[----:B------:R-:W-:Y:S01]  /*0570*/  @!P0 IMAD.MOV.U32 R5, RZ, RZ, RZ ;  /* 0x000000ffff058224 */ /* 0x000fe200078e00ff */
[----:B------:R-:W-:Y:S06]  /*0580*/  @!P0 BRA `(.L_x_6) ;  /* 0x00000000005c8947 */ /* 0x000fec0003800000 */
[----:B------:R-:W-:Y:S02]  /*0590*/  FSETP.GTU.FTZ.AND P0, PT, |R0|, +INF , PT ;  /* 0x7f8000000000780b */ /* 0x000fe40003f1c200 */
[----:B------:R-:W-:-:S04]  /*05a0*/  FSETP.GTU.FTZ.AND P1, PT, |R3|, +INF , PT ;  /* 0x7f8000000300780b */ /* 0x000fc80003f3c200 */
[----:B------:R-:W-:-:S13]  /*05b0*/  PLOP3.LUT P0, PT, P0, P1, PT, 0xf8, 0x8f ;  /* 0x00000000008f781c */ /* 0x000fda0000703f70 */
[----:B------:R-:W-:Y:S05]  /*05c0*/  @P0 BRA `(.L_x_7) ;  /* 0x0000000400440947 */ /* 0x000fea0003800000 */
[----:B------:R-:W-:-:S13]  /*05d0*/  LOP3.LUT P0, RZ, R3, 0x7fffffff, R0, 0xc8, !PT ;  /* 0x7fffffff03ff7812 */ /* 0x000fda000780c800 */
[----:B------:R-:W-:Y:S05]  /*05e0*/  @!P0 BRA `(.L_x_8) ;  /* 0x0000000400348947 */ /* 0x000fea0003800000 */
[C---:B------:R-:W-:Y:S02]  /*05f0*/  FSETP.NEU.FTZ.AND P2, PT, |R0|.reuse, +INF , PT ;  /* 0x7f8000000000780b */ /* 0x040fe40003f5d200 */
[----:B------:R-:W-:Y:S02]  /*0600*/  FSETP.NEU.FTZ.AND P1, PT, |R3|, +INF , PT ;  /* 0x7f8000000300780b */ /* 0x000fe40003f3d200 */
[----:B------:R-:W-:-:S11]  /*0610*/  FSETP.NEU.FTZ.AND P0, PT, |R0|, +INF , PT ;  /* 0x7f8000000000780b */ /* 0x000fd60003f1d200 */
[----:B------:R-:W-:Y:S05]  /*0620*/  @!P1 BRA !P2, `(.L_x_8) ;  /* 0x0000000400249947 */ /* 0x000fea0005000000 */
[----:B------:R-:W-:-:S04]  /*0630*/  LOP3.LUT P2, RZ, R0, 0x7fffffff, RZ, 0xc0, !PT ;  /* 0x7fffffff00ff7812 */ /* 0x000fc8000784c0ff */
[----:B------:R-:W-:-:S13]  /*0640*/  PLOP3.LUT P1, PT, P1, P2, PT, 0x2f, 0xf2 ;  /* 0x0000000000f2781c */ /* 0x000fda0000f24577 */
[----:B------:R-:W-:Y:S05]  /*0650*/  @P1 BRA `(.L_x_9) ;  /* 0x0000000400101947 */ /* 0x000fea0003800000 */
[----:B------:R-:W-:-:S04]  /*0660*/  LOP3.LUT P1, RZ, R3, 0x7fffffff, RZ, 0xc0, !PT ;  /* 0x7fffffff03ff7812 */ /* 0x000fc8000782c0ff */
[----:B------:R-:W-:-:S13]  /*0670*/  PLOP3.LUT P0, PT, P0, P1, PT, 0x2f, 0xf2 ;  /* 0x0000000000f2781c */ /* 0x000fda0000702577 */
[----:B------:R-:W-:Y:S05]  /*0680*/  @P0 BRA `(.L_x_10) ;  /* 0x0000000000f80947 */ /* 0x000fea0003800000 */
[----:B------:R-:W-:Y:S02]  /*0690*/  ISETP.GE.AND P0, PT, R6, RZ, PT ;  /* 0x000000ff0600720c */ /* 0x000fe40003f06270 */
[----:B------:R-:W-:-:S11]  /*06a0*/  ISETP.GE.AND P1, PT, R7, RZ, PT ;  /* 0x000000ff0700720c */ /* 0x000fd60003f26270 */
[----:B------:R-:W-:Y:S02]  /*06b0*/  @P0 IMAD.MOV.U32 R5, RZ, RZ, RZ ;  /* 0x000000ffff050224 */ /* 0x000fe400078e00ff */
[----:B------:R-:W-:Y:S01]  /*06c0*/  @!P0 FFMA R0, R0, 1.84467440737095516160e+19, RZ ;  /* 0x5f80000000008823 */ /* 0x000fe200000000ff */
[----:B------:R-:W-:Y:S02]  /*06d0*/  @!P0 IMAD.MOV.U32 R5, RZ, RZ, -0x40 ;  /* 0xffffffc0ff058424 */ /* 0x000fe400078e00ff */
[----:B------:R-:W-:-:S03]  /*06e0*/  @!P1 FFMA R3, R3, 1.84467440737095516160e+19, RZ ;  /* 0x5f80000003039823 */ /* 0x000fc600000000ff */
[----:B------:R-:W-:-:S07]  /*06f0*/  @!P1 IADD3 R5, PT, PT, R5, 0x40, RZ ;  /* 0x0000004005059810 */ /* 0x000fce0007ffe0ff */
.L_x_6:
[----:B------:R-:W-:-:S05]  /*0700*/  LEA R6, R10, 0xc0800000, 0x17 ;  /* 0xc08000000a067811 */ /* 0x000fca00078eb8ff */
[----:B------:R-:W-:Y:S02]  /*0710*/  IMAD.IADD R6, R3, 0x1, -R6 ;  /* 0x0000000103067824 */ /* 0x000fe400078e0a06 */
[----:B------:R-:W-:Y:S02]  /*0720*/  VIADD R3, R8, 0xffffff81 ;  /* 0xffffff8108037836 */ /* 0x000fe40000000000 */
[----:B------:R0:W1:Y:S01]  /*0730*/  MUFU.RCP R7, R6 ;  /* 0x0000000600077308 */ /* 0x0000620000001000 */
[----:B------:R-:W-:Y:S01]  /*0740*/  FADD.FTZ R9, -R6, -RZ ;  /* 0x800000ff06097221 */ /* 0x000fe20000010100 */
[C---:B------:R-:W-:Y:S01]  /*0750*/  IMAD R0, R3.reuse, -0x800000, R0 ;  /* 0xff80000003007824 */ /* 0x040fe200078e0200 */
[----:B0-----:R-:W-:-:S05]  /*0760*/  IADD3 R6, PT, PT, R3, 0x7f, -R10 ;  /* 0x0000007f03067810 */ /* 0x001fca0007ffe80a */
[----:B------:R-:W-:Y:S02]  /*0770*/  IMAD.IADD R6, R6, 0x1, R5 ;  /* 0x0000000106067824 */ /* 0x000fe400078e0205 */
[----:B-1----:R-:W-:-:S04]  /*0780*/  FFMA R8, R7, R9, 1 ;  /* 0x3f80000007087423 */ /* 0x002fc80000000009 */
[----:B------:R-:W-:-:S04]  /*0790*/  FFMA R12, R7, R8, R7 ;  /* 0x00000008070c7223 */ /* 0x000fc80000000007 */
[----:B------:R-:W-:-:S04]  /*07a0*/  FFMA R7, R0, R12, RZ ;  /* 0x0000000c00077223 */ /* 0x000fc800000000ff */
[----:B------:R-:W-:-:S04]  /*07b0*/  FFMA R8, R9, R7, R0 ;  /* 0x0000000709087223 */ /* 0x000fc80000000000 */
[----:B------:R-:W-:-:S04]  /*07c0*/  FFMA R7, R12, R8, R7 ;  /* 0x000000080c077223 */ /* 0x000fc80000000007 */
[----:B------:R-:W-:-:S04]  /*07d0*/  FFMA R8, R9, R7, R0 ;  /* 0x0000000709087223 */ /* 0x000fc80000000000 */
[----:B------:R-:W-:-:S05]  /*07e0*/  FFMA R0, R12, R8, R7 ;  /* 0x000000080c007223 */ /* 0x000fca0000000007 */
[----:B------:R-:W-:-:S04]  /*07f0*/  SHF.R.U32.HI R3, RZ, 0x17, R0 ;  /* 0x00000017ff037819 */ /* 0x000fc80000011600 */
[----:B------:R-:W-:-:S04]  /*0800*/  LOP3.LUT R3, R3, 0xff, RZ, 0xc0, !PT ;  /* 0x000000ff03037812 */ /* 0x000fc800078ec0ff */
[----:B------:R-:W-:-:S05]  /*0810*/  IADD3 R9, PT, PT, R3, R6, RZ ;  /* 0x0000000603097210 */ /* 0x000fca0007ffe0ff */
[----:B------:R-:W-:-:S05]  /*0820*/  VIADD R3, R9, 0xffffffff ;  /* 0xffffffff09037836 */ /* 0x000fca0000000000 */
[----:B------:R-:W-:-:S13]  /*0830*/  ISETP.GE.U32.AND P0, PT, R3, 0xfe, PT ;  /* 0x000000fe0300780c */ /* 0x000fda0003f06070 */
[----:B------:R-:W-:Y:S05]  /*0840*/  @!P0 BRA `(.L_x_11) ;  /* 0x0000000000808947 */ /* 0x000fea0003800000 */
[----:B------:R-:W-:-:S13]  /*0850*/  ISETP.GT.AND P0, PT, R9, 0xfe, PT ;  /* 0x000000fe0900780c */ /* 0x000fda0003f04270 */
[----:B------:R-:W-:Y:S05]  /*0860*/  @P0 BRA `(.L_x_12) ;  /* 0x00000000006c0947 */ /* 0x000fea0003800000 */
[----:B------:R-:W-:-:S13]  /*0870*/  ISETP.GE.AND P0, PT, R9, 0x1, PT ;  /* 0x000000010900780c */ /* 0x000fda0003f06270 */
[----:B------:R-:W-:Y:S05]  /*0880*/  @P0 BRA `(.L_x_13) ;  /* 0x0000000000980947 */ /* 0x000fea0003800000 */
[----:B------:R-:W-:Y:S02]  /*0890*/  ISETP.GE.AND P0, PT, R9, -0x18, PT ;  /* 0xffffffe80900780c */ /* 0x000fe40003f06270 */
[----:B------:R-:W-:-:S11]  /*08a0*/  LOP3.LUT R0, R0, 0x80000000, RZ, 0xc0, !PT ;  /* 0x8000000000007812 */ /* 0x000fd600078ec0ff */
[----:B------:R-:W-:Y:S05]  /*08b0*/  @!P0 BRA `(.L_x_13) ;  /* 0x00000000008c8947 */ /* 0x000fea0003800000 */
[CCC-:B------:R-:W-:Y:S01]  /*08c0*/  FFMA.RZ R3, R12.reuse, R8.reuse, R7.reuse ;  /* 0x000000080c037223 */ /* 0x1c0fe2000000c007 */
[CCC-:B------:R-:W-:Y:S01]  /*08d0*/  FFMA.RM R6, R12.reuse, R8.reuse, R7.reuse ;  /* 0x000000080c067223 */ /* 0x1c0fe20000004007 */
[C---:B------:R-:W-:Y:S02]  /*08e0*/  ISETP.NE.AND P2, PT, R9.reuse, RZ, PT ;  /* 0x000000ff0900720c */ /* 0x040fe40003f45270 */
[----:B------:R-:W-:Y:S02]  /*08f0*/  ISETP.NE.AND P1, PT, R9, RZ, PT ;  /* 0x000000ff0900720c */ /* 0x000fe40003f25270 */
[----:B------:R-:W-:Y:S01]  /*0900*/  LOP3.LUT R5, R3, 0x7fffff, RZ, 0xc0, !PT ;  /* 0x007fffff03057812 */ /* 0x000fe200078ec0ff */
[----:B------:R-:W-:Y:S01]  /*0910*/  FFMA.RP R3, R12, R8, R7 ;  /* 0x000000080c037223 */ /* 0x000fe20000008007 */
[----:B------:R-:W-:Y:S02]  /*0920*/  VIADD R8, R9, 0x20 ;  /* 0x0000002009087836 */ /* 0x000fe40000000000 */
[----:B------:R-:W-:Y:S01]  /*0930*/  LOP3.LUT R5, R5, 0x800000, RZ, 0xfc, !PT ;  /* 0x0080000005057812 */ /* 0x000fe200078efcff */
[----:B------:R-:W-:Y:S01]  /*0940*/  IMAD.MOV R7, RZ, RZ, -R9 ;  /* 0x000000ffff077224 */ /* 0x000fe200078e0a09 */
[----:B------:R-:W-:-:S02]  /*0950*/  FSETP.NEU.FTZ.AND P0, PT, R3, R6, PT ;  /* 0x000000060300720b */ /* 0x000fc40003f1d000 */
[----:B------:R-:W-:Y:S02]  /*0960*/  SHF.L.U32 R8, R5, R8, RZ ;  /* 0x0000000805087219 */ /* 0x000fe400000006ff */
[----:B------:R-:W-:Y:S02]  /*0970*/  SEL R6, R7, RZ, P2 ;  /* 0x000000ff07067207 */ /* 0x000fe40001000000 */
[----:B------:R-:W-:Y:S02]  /*0980*/  ISETP.NE.AND P1, PT, R8, RZ, P1 ;  /* 0x000000ff0800720c */ /* 0x000fe40000f25270 */
[----:B------:R-:W-:Y:S02]  /*0990*/  SHF.R.U32.HI R6, RZ, R6, R5 ;  /* 0x00000006ff067219 */ /* 0x000fe40000011605 */
[----:B------:R-:W-:Y:S02]  /*09a0*/  PLOP3.LUT P0, PT, P0, P1, PT, 0xf8, 0x8f ;  /* 0x00000000008f781c */ /* 0x000fe40000703f70 */
[----:B------:R-:W-:-:S02]  /*09b0*/  SHF.R.U32.HI R8, RZ, 0x1, R6 ;  /* 0x00000001ff087819 */ /* 0x000fc40000011606 */
[----:B------:R-:W-:-:S04]  /*09c0*/  SEL R3, RZ, 0x1, !P0 ;  /* 0x00000001ff037807 */ /* 0x000fc80004000000 */
[----:B------:R-:W-:-:S04]  /*09d0*/  LOP3.LUT R3, R3, 0x1, R8, 0xf8, !PT ;  /* 0x0000000103037812 */ /* 0x000fc800078ef808 */
[----:B------:R-:W-:-:S04]  /*09e0*/  LOP3.LUT R3, R3, R6, RZ, 0xc0, !PT ;  /* 0x0000000603037212 */ /* 0x000fc800078ec0ff */
[----:B------:R-:W-:-:S04]  /*09f0*/  IADD3 R3, PT, PT, R8, R3, RZ ;  /* 0x0000000308037210 */ /* 0x000fc80007ffe0ff */
[----:B------:R-:W-:Y:S01]  /*0a00*/  LOP3.LUT R0, R3, R0, RZ, 0xfc, !PT ;  /* 0x0000000003007212 */ /* 0x000fe200078efcff */
[----:B------:R-:W-:Y:S06]  /*0a10*/  BRA `(.L_x_13) ;  /* 0x0000000000347947 */ /* 0x000fec0003800000 */
.L_x_12:
[----:B------:R-:W-:-:S04]  /*0a20*/  LOP3.LUT R0, R0, 0x80000000, RZ, 0xc0, !PT ;  /* 0x8000000000007812 */ /* 0x000fc800078ec0ff */
[----:B------:R-:W-:Y:S01]  /*0a30*/  LOP3.LUT R0, R0, 0x7f800000, RZ, 0xfc, !PT ;  /* 0x7f80000000007812 */ /* 0x000fe200078efcff */
[----:B------:R-:W-:Y:S06]  /*0a40*/  BRA `(.L_x_13) ;  /* 0x0000000000287947 */ /* 0x000fec0003800000 */
.L_x_11:
[----:B------:R-:W-:Y:S01]  /*0a50*/  IMAD R0, R6, 0x800000, R0 ;  /* 0x0080000006007824 */ /* 0x000fe200078e0200 */
[----:B------:R-:W-:Y:S06]  /*0a60*/  BRA `(.L_x_13) ;  /* 0x0000000000207947 */ /* 0x000fec0003800000 */
.L_x_10:
[----:B------:R-:W-:-:S04]  /*0a70*/  LOP3.LUT R0, R3, 0x80000000, R0, 0x48, !PT ;  /* 0x8000000003007812 */ /* 0x000fc800078e4800 */
[----:B------:R-:W-:Y:S01]  /*0a80*/  LOP3.LUT R0, R0, 0x7f800000, RZ, 0xfc, !PT ;  /* 0x7f80000000007812 */ /* 0x000fe200078efcff */
[----:B------:R-:W-:Y:S06]  /*0a90*/  BRA `(.L_x_13) ;  /* 0x0000000000147947 */ /* 0x000fec0003800000 */
.L_x_9:
[----:B------:R-:W-:Y:S01]  /*0aa0*/  LOP3.LUT R0, R3, 0x80000000, R0, 0x48, !PT ;  /* 0x8000000003007812 */ /* 0x000fe200078e4800 */
[----:B------:R-:W-:Y:S06]  /*0ab0*/  BRA `(.L_x_13) ;  /* 0x00000000000c7947 */ /* 0x000fec0003800000 */
.L_x_8:
[----:B------:R-:W0:Y:S01]  /*0ac0*/  MUFU.RSQ R0, -QNAN ;  /* 0xffc0000000007908 */ /* 0x000e220000001400 */
[----:B------:R-:W-:Y:S05]  /*0ad0*/  BRA `(.L_x_13) ;  /* 0x0000000000047947 */ /* 0x000fea0003800000 */
.L_x_7:
[----:B------:R-:W-:-:S07]  /*0ae0*/  FADD.FTZ R0, R0, R3 ;  /* 0x0000000300007221 */ /* 0x000fce0000010000 */
.L_x_13:
[----:B------:R-:W-:-:S04]  /*0af0*/  IMAD.MOV.U32 R5, RZ, RZ, 0x0 ;  /* 0x00000000ff057424 */ /* 0x000fc800078e00ff */
[----:B0-----:R-:W-:Y:S05]  /*0b00*/  RET.REL.NODEC R4 `(_Z12mandelKernelffffPiiimi) ;  /* 0xfffffff4043c7950 */ /* 0x001fea0003c3ffff */
.L_x_14:
[----:B------:R-:W-:-:S00]  /*0b10*/  BRA `(.L_x_14) ;  /* 0xfffffffc00fc7947 */ /* 0x000fc0000383ffff */
[----:B------:R-:W-:-:S00]  /*0b20*/  NOP ;  /* 0x0000000000007918 */ /* 0x000fc00000000000 */
        /* <DEDUP_REMOVED lines=13> */
.L_x_15:


//--------------------- .nv.shared.reserved.0     --------------------------
	.section	.nv.shared.reserved.0,"aw",@nobits
	.weak		__nv_reservedSMEM_offset_0_alias
	.size		__nv_reservedSMEM_offset_0_alias, 0, 64
	.other		__nv_reservedSMEM_offset_0_alias,@"STO_CUDA_RESERVED_SHARED STV_DEFAULT"
__nv_reservedSMEM_offset_0_alias:
	.zero		0
	.zero		64


//--------------------- .nv.constant0._Z12mandelKernelffffPiiimi --------------------------
	.section	.nv.constant0._Z12mandelKernelffffPiiimi,"a",@progbits
	.sectionflags	@""
	.align	4
.nv.constant0._Z12mandelKernelffffPiiimi:
	.zero		940


//--------------------- SYMBOLS --------------------------

	.type		.nv.reservedSmem.offset0,@object
	.size		.nv.reservedSmem.offset0,0x4
